//
// Generated by NVIDIA NVVM Compiler
//
// Compiler Build ID: CL-36424714
// Cuda compilation tools, release 13.0, V13.0.88
// Based on NVVM 20.0.0
//

.version 9.0
.target sm_100
.address_size 64

	// .globl	_Z11print_tableii
.extern .func  (.param .b32 func_retval0) vprintf
(
	.param .b64 vprintf_param_0,
	.param .b64 vprintf_param_1
)
;
.global .align 1 .b8 $str[14] = {37, 100, 32, 120, 32, 37, 100, 32, 61, 32, 37, 100, 10};

.visible .entry _Z11print_tableii(
	.param .u32 _Z11print_tableii_param_0,
	.param .u32 _Z11print_tableii_param_1
)
{
	.local .align 8 .b8 	__local_depot0[16];
	.reg .b64 	%SP;
	.reg .b64 	%SPL;
	.reg .b32 	%r<6>;
	.reg .b64 	%rd<5>;

	mov.u64 	%SPL, __local_depot0;
	cvta.local.u64 	%SP, %SPL;
	ld.param.u32 	%r1, [_Z11print_tableii_param_0];
	ld.param.u32 	%r2, [_Z11print_tableii_param_1];
	add.u64 	%rd1, %SP, 0;
	add.u64 	%rd2, %SPL, 0;
	mul.lo.s32 	%r3, %r2, %r1;
	st.local.v2.u32 	[%rd2], {%r1, %r2};
	st.local.u32 	[%rd2+8], %r3;
	mov.u64 	%rd3, $str;
	cvta.global.u64 	%rd4, %rd3;
	{ // callseq 0, 0
	.param .b64 param0;
	st.param.b64 	[param0], %rd4;
	.param .b64 param1;
	st.param.b64 	[param1], %rd1;
	.param .b32 retval0;
	call.uni (retval0), 
	vprintf, 
	(
	param0, 
	param1
	);
	ld.param.b32 	%r4, [retval0];
	} // callseq 0
	ret;

}


// ===== COMPILED SASS (sm_100) =====

	.target	sm_100

	.elftype	@"ET_EXEC"


//--------------------- .note.nv.tkinfo           --------------------------
	.section	.note.nv.tkinfo,"",@"SHT_NOTE"
	.sectionflags	@"SHF_NOTE_NV_TKINFO"
	.tkinfo
        /*0018*/ 	.word	0x00000002
        /*0030*/ 	.string	""
        /*0030*/ 	.string	"ptxas"
        /*0030*/ 	.string	"Cuda compilation tools, release 13.0, V13.0.88"
        /*0030*/ 	.string	"Build cuda_13.0.r13.0/compiler.36424714_0"
        /*0030*/ 	.string	"-arch sm_100 -m 64 "



//--------------------- .note.nv.cuinfo           --------------------------
	.section	.note.nv.cuinfo,"",@"SHT_NOTE"
	.sectionflags	@"SHF_NOTE_NV_CUINFO"
        /*0018*/ 	.short	0x0002
        /*001a*/ 	.short	0x0064
        /*001c*/ 	.short	0x0082
	.zero		2


//--------------------- .nv.info                  --------------------------
	.section	.nv.info,"",@"SHT_CUDA_INFO"
	.align	4


	//----- nvinfo : EIATTR_REGCOUNT
	.align		4
        /*0000*/ 	.byte	0x04, 0x2f
        /*0002*/ 	.short	(.L_2 - .L_1)
	.align		4
.L_1:
        /*0004*/ 	.word	index@(_Z11print_tableii)
        /*0008*/ 	.word	0x00000018


	//----- nvinfo : EIATTR_FRAME_SIZE
	.align		4
.L_2:
        /*000c*/ 	.byte	0x04, 0x11
        /*000e*/ 	.short	(.L_4 - .L_3)
	.align		4
.L_3:
        /*0010*/ 	.word	index@(_Z11print_tableii)
        /*0014*/ 	.word	0x00000010


	//----- nvinfo : EIATTR_MIN_STACK_SIZE
	.align		4
.L_4:
        /*0018*/ 	.byte	0x04, 0x12
        /*001a*/ 	.short	(.L_6 - .L_5)
	.align		4
.L_5:
        /*001c*/ 	.word	index@(_Z11print_tableii)
        /*0020*/ 	.word	0x00000010
.L_6:


//--------------------- .nv.compat                --------------------------
	.section	.nv.compat,"",@"SHT_CUDA_COMPAT_INFO"
	.align	4
        /*0000*/ 	.byte	0x02, 0x09, 0x00, 0x00, 0x02, 0x02, 0x01, 0x00, 0x02, 0x05, 0x05, 0x00, 0x03, 0x07, 0x01, 0x01
        /*0010*/ 	.byte	0x02, 0x03, 0x00, 0x00, 0x02, 0x06, 0x01, 0x00, 0x04, 0x0b, 0x08, 0x00, 0x09, 0x00, 0x00, 0x00
        /*0020*/ 	.byte	0x00, 0x00, 0x00, 0x00


//--------------------- .nv.info._Z11print_tableii --------------------------
	.section	.nv.info._Z11print_tableii,"",@"SHT_CUDA_INFO"
	.sectionflags	@""
	.align	4


	//----- nvinfo : EIATTR_CUDA_API_VERSION
	.align		4
        /*0000*/ 	.byte	0x04, 0x37
        /*0002*/ 	.short	(.L_8 - .L_7)
.L_7:
        /*0004*/ 	.word	0x00000082


	//----- nvinfo : EIATTR_KPARAM_INFO
	.align		4
.L_8:
        /*0008*/ 	.byte	0x04, 0x17
        /*000a*/ 	.short	(.L_10 - .L_9)
.L_9:
        /*000c*/ 	.word	0x00000000
        /*0010*/ 	.short	0x0001
        /*0012*/ 	.short	0x0004
        /*0014*/ 	.byte	0x00, 0xf0, 0x11, 0x00


	//----- nvinfo : EIATTR_KPARAM_INFO
	.align		4
.L_10:
        /*0018*/ 	.byte	0x04, 0x17
        /*001a*/ 	.short	(.L_12 - .L_11)
.L_11:
        /*001c*/ 	.word	0x00000000
        /*0020*/ 	.short	0x0000
        /*0022*/ 	.short	0x0000
        /*0024*/ 	.byte	0x00, 0xf0, 0x11, 0x00


	//----- nvinfo : EIATTR_SPARSE_MMA_MASK
	.align		4
.L_12:
        /*0028*/ 	.byte	0x03, 0x50
        /*002a*/ 	.short	0x0000


	//----- nvinfo : EIATTR_MAXREG_COUNT
	.align		4
        /*002c*/ 	.byte	0x03, 0x1b
        /*002e*/ 	.short	0x00ff


	//----- nvinfo : EIATTR_EXTERNS
	.align		4
        /*0030*/ 	.byte	0x04, 0x0f
        /*0032*/ 	.short	(.L_14 - .L_13)


	//   ....[0]....
	.align		4
.L_13:
        /*0034*/ 	.word	index@(vprintf)


	//----- nvinfo : EIATTR_MERCURY_ISA_VERSION
	.align		4
.L_14:
        /*0038*/ 	.byte	0x03, 0x5f
        /*003a*/ 	.short	0x0101


	//----- nvinfo : EIATTR_VRC_CTA_INIT_COUNT
	.align		4
        /*003c*/ 	.byte	0x02, 0x4a
	.zero		1
	.zero		1


	//----- nvinfo : EIATTR_SYSCALL_OFFSETS
	.align		4
        /*0040*/ 	.byte	0x04, 0x46
        /*0042*/ 	.short	(.L_16 - .L_15)


	//   ....[0]....
.L_15:
        /*0044*/ 	.word	0x00000100


	//----- nvinfo : EIATTR_EXIT_INSTR_OFFSETS
	.align		4
.L_16:
        /*0048*/ 	.byte	0x04, 0x1c
        /*004a*/ 	.short	(.L_18 - .L_17)


	//   ....[0]....
.L_17:
        /*004c*/ 	.word	0x00000110


	//----- nvinfo : EIATTR_CBANK_PARAM_SIZE
	.align		4
.L_18:
        /*0050*/ 	.byte	0x03, 0x19
        /*0052*/ 	.short	0x0008


	//----- nvinfo : EIATTR_PARAM_CBANK
	.align		4
        /*0054*/ 	.byte	0x04, 0x0a
        /*0056*/ 	.short	(.L_20 - .L_19)
	.align		4
.L_19:
        /*0058*/ 	.word	index@(.nv.constant0._Z11print_tableii)
        /*005c*/ 	.short	0x0380
        /*005e*/ 	.short	0x0008


	//----- nvinfo : EIATTR_SW_WAR
	.align		4
.L_20:
        /*0060*/ 	.byte	0x04, 0x36
        /*0062*/ 	.short	(.L_22 - .L_21)
.L_21:
        /*0064*/ 	.word	0x00000008
.L_22:


//--------------------- .nv.callgraph             --------------------------
	.section	.nv.callgraph,"",@"SHT_CUDA_CALLGRAPH"
	.align	4
	.sectionentsize	8
	.align		4
        /*0000*/ 	.word	0x00000000
	.align		4
        /*0004*/ 	.word	0xffffffff
	.align		4
        /*0008*/ 	.word	index@(_Z11print_tableii)
	.align		4
        /*000c*/ 	.word	index@(vprintf)
	.align		4
        /*0010*/ 	.word	0x00000000
	.align		4
        /*0014*/ 	.word	0xfffffffe
	.align		4
        /*0018*/ 	.word	0x00000000
	.align		4
        /*001c*/ 	.word	0xfffffffd
	.align		4
        /*0020*/ 	.word	0x00000000
	.align		4
        /*0024*/ 	.word	0xfffffffc


//--------------------- .nv.constant4             --------------------------
	.section	.nv.constant4,"a",@progbits
	.align	8
	.align		8
.nv.constant4:
        /*0000*/ 	.dword	vprintf
	.align		8
        /*0008*/ 	.dword	$str


//--------------------- .text._Z11print_tableii   --------------------------
	.section	.text._Z11print_tableii,"ax",@progbits
	.align	128
        .global         _Z11print_tableii
        .type           _Z11print_tableii,@function
        .size           _Z11print_tableii,(.L_x_2 - _Z11print_tableii)
        .other          _Z11print_tableii,@"STO_CUDA_ENTRY STV_DEFAULT"
_Z11print_tableii:
.text._Z11print_tableii:
[----:B------:R-:W0:Y:S08]  /*0000*/  LDC R1, c[0x0][0x37c] ;  /* 0x0000df00ff017b82 */ /* 0x000e300000000800 */
[----:B------:R-:W1:Y:S01]  /*0010*/  LDC.64 R8, c[0x0][0x380] ;  /* 0x0000e000ff087b82 */ /* 0x000e620000000a00 */
[----:B------:R-:W-:Y:S01]  /*0020*/  MOV R2, 0x0 ;  /* 0x0000000000027802 */ /* 0x000fe20000000f00 */
[----:B0-----:R-:W-:Y:S01]  /*0030*/  VIADD R1, R1, 0xfffffff0 ;  /* 0xfffffff001017836 */ /* 0x001fe20000000000 */
[----:B------:R-:W0:Y:S01]  /*0040*/  LDCU UR4, c[0x0][0x2f8] ;  /* 0x00005f00ff0477ac */ /* 0x000e220008000800 */
[----:B------:R-:W2:Y:S04]  /*0050*/  LDCU.64 UR6, c[0x4][0x8] ;  /* 0x01000100ff0677ac */ /* 0x000ea80008000a00 */
[----:B------:R-:W3:Y:S01]  /*0060*/  LDC.64 R2, c[0x4][R2] ;  /* 0x0100000002027b82 */ /* 0x000ee20000000a00 */
[----:B------:R-:W4:Y:S01]  /*0070*/  LDCU UR5, c[0x0][0x2fc] ;  /* 0x00005f80ff0577ac */ /* 0x000f220008000800 */
[----:B0-----:R-:W-:Y:S01]  /*0080*/  IADD3 R6, P0, PT, R1, UR4, RZ ;  /* 0x0000000401067c10 */ /* 0x001fe2000ff1e0ff */
[----:B-1----:R-:W-:Y:S01]  /*0090*/  IMAD R0, R9, R8, RZ ;  /* 0x0000000809007224 */ /* 0x002fe200078e02ff */
[----:B------:R0:W-:Y:S01]  /*00a0*/  STL.64 [R1], R8 ;  /* 0x0000000801007387 */ /* 0x0001e20000100a00 */
[----:B--2---:R-:W-:Y:S01]  /*00b0*/  IMAD.U32 R4, RZ, RZ, UR6 ;  /* 0x00000006ff047e24 */ /* 0x004fe2000f8e00ff */
[----:B------:R-:W-:-:S02]  /*00c0*/  MOV R5, UR7 ;  /* 0x0000000700057c02 */ /* 0x000fc40008000f00 */
[----:B------:R0:W-:Y:S01]  /*00d0*/  STL [R1+0x8], R0 ;  /* 0x0000080001007387 */ /* 0x0001e20000100800 */
[----:B----4-:R-:W-:-:S07]  /*00e0*/  IMAD.X R7, RZ, RZ, UR5, P0 ;  /* 0x00000005ff077e24 */ /* 0x010fce00080e06ff */
[----:B------:R-:W-:-:S07]  /*00f0*/  LEPC R20, `(.L_x_0) ;  /* 0x000000001014794e */ /* 0x000fce0000000000 */
[----:B0--3--:R-:W-:Y:S05]  /*0100*/  CALL.ABS.NOINC R2 ;  /* 0x0000000002007343 */ /* 0x009fea0003c00000 */
.L_x_0:
[----:B------:R-:W-:Y:S05]  /*0110*/  EXIT ;  /* 0x000000000000794d */ /* 0x000fea0003800000 */
.L_x_1:
[----:B------:R-:W-:-:S00]  /*0120*/  BRA `(.L_x_1) ;  /* 0xfffffffc00fc7947 */ /* 0x000fc0000383ffff */
[----:B------:R-:W-:-:S00]  /*0130*/  NOP ;  /* 0x0000000000007918 */ /* 0x000fc00000000000 */
        /* <DEDUP_REMOVED lines=12> */
.L_x_2:


//--------------------- .nv.global.init           --------------------------
	.section	.nv.global.init,"aw",@progbits
.nv.global.init:
	.type		$str,@object
	.size		$str,(.L_0 - $str)
$str:
        /*0000*/ 	.byte	0x25, 0x64, 0x20, 0x78, 0x20, 0x25, 0x64, 0x20, 0x3d, 0x20, 0x25, 0x64, 0x0a, 0x00
.L_0:


//--------------------- .nv.shared.reserved.0     --------------------------
	.section	.nv.shared.reserved.0,"aw",@nobits
	.weak		__nv_reservedSMEM_offset_0_alias
	.size		__nv_reservedSMEM_offset_0_alias, 0, 64
	.other		__nv_reservedSMEM_offset_0_alias,@"STO_CUDA_RESERVED_SHARED STV_DEFAULT"
__nv_reservedSMEM_offset_0_alias:
	.zero		0
	.zero		64


//--------------------- .nv.constant0._Z11print_tableii --------------------------
	.section	.nv.constant0._Z11print_tableii,"a",@progbits
	.sectionflags	@""
	.align	4
.nv.constant0._Z11print_tableii:
	.zero		904


//--------------------- SYMBOLS --------------------------

	.type		.nv.reservedSmem.offset0,@object
	.size		.nv.reservedSmem.offset0,0x4
	.type		vprintf,@function
